	.target	sm_120a

	.elftype	@"ET_EXEC"


//--------------------- .note.nv.tkinfo           --------------------------
	.section	.note.nv.tkinfo,"",@"SHT_NOTE"
	.sectionflags	@"SHF_NOTE_NV_TKINFO"
	.tkinfo
        /*0018*/ 	.word	0x00000080
        /*0030*/ 	.string	""
        /*0030*/ 	.string	"ptxas"
        /*0030*/ 	.string	"Cuda compilation tools, release 12.8, V12.8.93"
        /*0030*/ 	.string	"Build cuda_12.8.r12.8/compiler.35583870_0"
        /*0030*/ 	.string	"-v  -lineinfo  -arch sm_120a "



//--------------------- .note.nv.cuver            --------------------------
	.section	.note.nv.cuver,"",@"SHT_NOTE"
	.sectionflags	@"SHF_NOTE_NV_CUVER"
        /*0018*/ 	.short	0x0001
        /*001a*/ 	.short	0x0078
        /*001c*/ 	.short	0x0001
        /*001e*/ 	.short	0x0000
        /*0020*/ 	.short	0x0001
        /*0022*/ 	.short	0x0000


//--------------------- .nv.info                  --------------------------
	.section	.nv.info,"",@"SHT_CUDA_INFO"
	.align	4


	//----- nvinfo : EIATTR_REGCOUNT
	.align		4
        /*0000*/ 	.byte	0x04, 0x2f
        /*0002*/ 	.short	(.L_2 - .L_1)
	.align		4
.L_1:
        /*0004*/ 	.word	index@(triton_poi_fused__scaled_mm__to_copy_ones_2)
        /*0008*/ 	.word	0x0000000e


	//----- nvinfo : EIATTR_FRAME_SIZE
	.align		4
.L_2:
        /*000c*/ 	.byte	0x04, 0x11
        /*000e*/ 	.short	(.L_4 - .L_3)
	.align		4
.L_3:
        /*0010*/ 	.word	index@(triton_poi_fused__scaled_mm__to_copy_ones_2)
        /*0014*/ 	.word	0x00000000


	//----- nvinfo : EIATTR_MIN_STACK_SIZE
	.align		4
.L_4:
        /*0018*/ 	.byte	0x04, 0x12
        /*001a*/ 	.short	(.L_6 - .L_5)
	.align		4
.L_5:
        /*001c*/ 	.word	index@(triton_poi_fused__scaled_mm__to_copy_ones_2)
        /*0020*/ 	.word	0x00000000
.L_6:


//--------------------- .nv.info.triton_poi_fused__scaled_mm__to_copy_ones_2 --------------------------
	.section	.nv.info.triton_poi_fused__scaled_mm__to_copy_ones_2,"",@"SHT_CUDA_INFO"
	.sectionflags	@""
	.align	4


	//----- nvinfo : EIATTR_CUDA_API_VERSION
	.align		4
        /*0000*/ 	.byte	0x04, 0x37
        /*0002*/ 	.short	(.L_8 - .L_7)
.L_7:
        /*0004*/ 	.word	0x00000080


	//----- nvinfo : EIATTR_KPARAM_INFO
	.align		4
.L_8:
        /*0008*/ 	.byte	0x04, 0x17
        /*000a*/ 	.short	(.L_10 - .L_9)
.L_9:
        /*000c*/ 	.word	0x00000000
        /*0010*/ 	.short	0x0003
        /*0012*/ 	.short	0x0018
        /*0014*/ 	.byte	0x00, 0xf4, 0x21, 0x00


	//----- nvinfo : EIATTR_KPARAM_INFO
	.align		4
.L_10:
        /*0018*/ 	.byte	0x04, 0x17
        /*001a*/ 	.short	(.L_12 - .L_11)
.L_11:
        /*001c*/ 	.word	0x00000000
        /*0020*/ 	.short	0x0002
        /*0022*/ 	.short	0x0010
        /*0024*/ 	.byte	0x00, 0xf0, 0x11, 0x00


	//----- nvinfo : EIATTR_KPARAM_INFO
	.align		4
.L_12:
        /*0028*/ 	.byte	0x04, 0x17
        /*002a*/ 	.short	(.L_14 - .L_13)
.L_13:
        /*002c*/ 	.word	0x00000000
        /*0030*/ 	.short	0x0001
        /*0032*/ 	.short	0x0008
        /*0034*/ 	.byte	0x00, 0xf4, 0x21, 0x00


	//----- nvinfo : EIATTR_KPARAM_INFO
	.align		4
.L_14:
        /*0038*/ 	.byte	0x04, 0x17
        /*003a*/ 	.short	(.L_16 - .L_15)
.L_15:
        /*003c*/ 	.word	0x00000000
        /*0040*/ 	.short	0x0000
        /*0042*/ 	.short	0x0000
        /*0044*/ 	.byte	0x00, 0xf4, 0x21, 0x00


	//----- nvinfo : EIATTR_SPARSE_MMA_MASK
	.align		4
.L_16:
        /*0048*/ 	.byte	0x03, 0x50
        /*004a*/ 	.short	0x0000


	//----- nvinfo : EIATTR_MAXREG_COUNT
	.align		4
        /*004c*/ 	.byte	0x03, 0x1b
        /*004e*/ 	.short	0x00ff


	//----- nvinfo : EIATTR_VRC_CTA_INIT_COUNT
	.align		4
        /*0050*/ 	.byte	0x02, 0x4a
	.zero		1
	.zero		1


	//----- nvinfo : EIATTR_EXIT_INSTR_OFFSETS
	.align		4
        /*0054*/ 	.byte	0x04, 0x1c
        /*0056*/ 	.short	(.L_18 - .L_17)


	//   ....[0]....
.L_17:
        /*0058*/ 	.word	0x00000580


	//----- nvinfo : EIATTR_REQNTID
	.align		4
.L_18:
        /*005c*/ 	.byte	0x04, 0x10
        /*005e*/ 	.short	(.L_20 - .L_19)
.L_19:
        /*0060*/ 	.word	0x00000100
        /*0064*/ 	.word	0x00000001
        /*0068*/ 	.word	0x00000001


	//----- nvinfo : EIATTR_CRS_STACK_SIZE
	.align		4
.L_20:
        /*006c*/ 	.byte	0x04, 0x1e
        /*006e*/ 	.short	(.L_22 - .L_21)
.L_21:
        /*0070*/ 	.word	0x00000000


	//----- nvinfo : EIATTR_CBANK_PARAM_SIZE
	.align		4
.L_22:
        /*0074*/ 	.byte	0x03, 0x19
        /*0076*/ 	.short	0x0020


	//----- nvinfo : EIATTR_PARAM_CBANK
	.align		4
        /*0078*/ 	.byte	0x04, 0x0a
        /*007a*/ 	.short	(.L_24 - .L_23)
	.align		4
.L_23:
        /*007c*/ 	.word	index@(.nv.constant0.triton_poi_fused__scaled_mm__to_copy_ones_2)
        /*0080*/ 	.short	0x0380
        /*0082*/ 	.short	0x0020


	//----- nvinfo : EIATTR_SW_WAR
	.align		4
.L_24:
        /*0084*/ 	.byte	0x04, 0x36
        /*0086*/ 	.short	(.L_26 - .L_25)
.L_25:
        /*0088*/ 	.word	0x00000000
.L_26:


//--------------------- .nv.compat                --------------------------
	.section	.nv.compat,"",@"SHT_CUDA_COMPAT_INFO"
	.align	4
        /*0000*/ 	.byte	0x02, 0x02, 0x02, 0x00, 0x02, 0x05, 0x05, 0x00, 0x02, 0x03, 0x00, 0x00, 0x02, 0x06, 0x01, 0x00


//--------------------- .nv.callgraph             --------------------------
	.section	.nv.callgraph,"",@"SHT_CUDA_CALLGRAPH"
	.align	4
	.sectionentsize	8
	.align		4
        /*0000*/ 	.word	0x00000000
	.align		4
        /*0004*/ 	.word	0xffffffff
	.align		4
        /*0008*/ 	.word	0x00000000
	.align		4
        /*000c*/ 	.word	0xfffffffe
	.align		4
        /*0010*/ 	.word	0x00000000
	.align		4
        /*0014*/ 	.word	0xfffffffd
	.align		4
        /*0018*/ 	.word	0x00000000
	.align		4
        /*001c*/ 	.word	0xfffffffc


//--------------------- .nv.constant4             --------------------------
	.section	.nv.constant4,"a",@progbits
	.align	8
	.align		8
.nv.constant4:
        /*0000*/ 	.dword	_$_str


//--------------------- .text.triton_poi_fused__scaled_mm__to_copy_ones_2 --------------------------
	.section	.text.triton_poi_fused__scaled_mm__to_copy_ones_2,"ax",@progbits
	.align	128
        .global         triton_poi_fused__scaled_mm__to_copy_ones_2
        .type           triton_poi_fused__scaled_mm__to_copy_ones_2,@function
        .size           triton_poi_fused__scaled_mm__to_copy_ones_2,(.L_x_7 - triton_poi_fused__scaled_mm__to_copy_ones_2)
        .other          triton_poi_fused__scaled_mm__to_copy_ones_2,@"STO_CUDA_ENTRY STV_DEFAULT"
triton_poi_fused__scaled_mm__to_copy_ones_2:
.text.triton_poi_fused__scaled_mm__to_copy_ones_2:
[----:B------:R-:W0:Y:S01]  /*0000*/  LDC R1, c[0x0][0x37c] ;  /* 0x0000df00ff017b82 */ /* 0x000e220000000800 */
[----:B------:R-:W1:Y:S07]  /*0010*/  S2R R0, SR_TID.X ;  /* 0x0000000000007919 */ /* 0x000e6e0000002100 */
[----:B------:R-:W2:Y:S01]  /*0020*/  LDC.64 R6, c[0x0][0x380] ;  /* 0x0000e000ff067b82 */ /* 0x000ea20000000a00 */
[----:B------:R-:W3:Y:S01]  /*0030*/  LDCU.64 UR4, c[0x0][0x358] ;  /* 0x00006b00ff0477ac */ /* 0x000ee20008000a00 */
[----:B------:R-:W4:Y:S01]  /*0040*/  S2R R3, SR_CTAID.X ;  /* 0x0000000000037919 */ /* 0x000f220000002500 */
[----:B-1----:R-:W-:-:S04]  /*0050*/  SHF.L.U32 R0, R0, 0x1, RZ ;  /* 0x0000000100007819 */ /* 0x002fc800000006ff */
[----:B------:R-:W-:-:S04]  /*0060*/  LOP3.LUT R0, R0, 0x1fe, RZ, 0xc0, !PT ;  /* 0x000001fe00007812 */ /* 0x000fc800078ec0ff */
[----:B----4-:R-:W-:-:S05]  /*0070*/  LEA R2, R3, R0, 0x9 ;  /* 0x0000000003027211 */ /* 0x010fca00078e48ff */
[----:B--2---:R-:W-:-:S06]  /*0080*/  IMAD.WIDE R6, R2, 0x2, R6 ;  /* 0x0000000202067825 */ /* 0x004fcc00078e0206 */
[----:B---3--:R-:W2:Y:S01]  /*0090*/  LDG.E R6, desc[UR4][R6.64] ;  /* 0x0000000406067981 */ /* 0x008ea2000c1e1900 */
[----:B------:R-:W-:Y:S01]  /*00a0*/  BSSY.RECONVERGENT B0, `(.L_x_0) ;  /* 0x0000020000007945 */ /* 0x000fe20003800200 */
[----:B--2---:R-:W-:-:S05]  /*00b0*/  SHF.L.U32 R4, R6, 0x10, RZ ;  /* 0x0000001006047819 */ /* 0x004fca00000006ff */
[----:B------:R-:W-:-:S04]  /*00c0*/  FMUL R5, R4, R4 ;  /* 0x0000000404057220 */ /* 0x000fc80000400000 */
[----:B------:R-:W-:Y:S01]  /*00d0*/  FMUL R9, R4, R5 ;  /* 0x0000000504097220 */ /* 0x000fe20000400000 */
[----:B------:R-:W-:-:S03]  /*00e0*/  PRMT R5, R6, 0x7632, R5 ;  /* 0x0000763206057816 */ /* 0x000fc60000000005 */
[----:B------:R-:W-:Y:S01]  /*00f0*/  FFMA R9, R9, 0.044714998453855514526, R4 ;  /* 0x3d37271309097823 */ /* 0x000fe20000000004 */
[----:B------:R-:W-:-:S03]  /*0100*/  SHF.L.U32 R5, R5, 0x10, RZ ;  /* 0x0000001005057819 */ /* 0x000fc600000006ff */
[----:B------:R-:W-:Y:S02]  /*0110*/  FMUL R9, R9, 0.79788458347320556641 ;  /* 0x3f4c422a09097820 */ /* 0x000fe40000400000 */
[----:B------:R-:W-:Y:S02]  /*0120*/  FMUL R0, R5, R5 ;  /* 0x0000000505007220 */ /* 0x000fe40000400000 */
[----:B------:R-:W-:Y:S02]  /*0130*/  FADD.FTZ R8, |R9|, -RZ ;  /* 0x800000ff09087221 */ /* 0x000fe40000010200 */
[----:B------:R-:W-:-:S03]  /*0140*/  FMUL R0, R5, R0 ;  /* 0x0000000005007220 */ /* 0x000fc60000400000 */
[----:B------:R-:W-:Y:S01]  /*0150*/  FSETP.GE.AND P0, PT, R8, 0.60000002384185791016, PT ;  /* 0x3f19999a0800780b */ /* 0x000fe20003f06000 */
[----:B------:R-:W-:-:S04]  /*0160*/  FFMA R0, R0, 0.044714998453855514526, R5 ;  /* 0x3d37271300007823 */ /* 0x000fc80000000005 */
[----:B------:R-:W-:-:S08]  /*0170*/  FMUL R6, R0, 0.79788458347320556641 ;  /* 0x3f4c422a00067820 */ /* 0x000fd00000400000 */
[----:B0-----:R-:W-:Y:S05]  /*0180*/  @!P0 BRA `(.L_x_1) ;  /* 0x0000000000288947 */ /* 0x001fea0003800000 */
[C---:B------:R-:W-:Y:S01]  /*0190*/  FMUL R0, R8.reuse, 2.8853900432586669922 ;  /* 0x4038aa3b08007820 */ /* 0x040fe20000400000 */
[----:B------:R-:W-:Y:S01]  /*01a0*/  HFMA2 R10, -RZ, RZ, 1.875, 0 ;  /* 0x3f800000ff0a7431 */ /* 0x000fe200000001ff */
[----:B------:R-:W-:-:S04]  /*01b0*/  FSETP.GE.AND P0, PT, R8, 9.010913848876953125, PT ;  /* 0x41102cb40800780b */ /* 0x000fc80003f06000 */
[----:B------:R-:W0:Y:S02]  /*01c0*/  MUFU.EX2 R0, R0 ;  /* 0x0000000000007308 */ /* 0x000e240000000800 */
[----:B0-----:R-:W-:-:S06]  /*01d0*/  FADD R7, R0, 1 ;  /* 0x3f80000000077421 */ /* 0x001fcc0000000000 */
[----:B------:R-:W0:Y:S02]  /*01e0*/  MUFU.RCP R7, R7 ;  /* 0x0000000700077308 */ /* 0x000e240000001000 */
[----:B0-----:R-:W-:-:S05]  /*01f0*/  FFMA.FTZ R8, R7, -2, R10 ;  /* 0xc000000007087823 */ /* 0x001fca000001000a */
[----:B------:R-:W-:-:S05]  /*0200*/  FSEL R8, R8, 1, !P0 ;  /* 0x3f80000008087808 */ /* 0x000fca0004000000 */
[----:B------:R-:W-:Y:S01]  /*0210*/  LOP3.LUT R9, R8, 0x80000000, R9, 0xf8, !PT ;  /* 0x8000000008097812 */ /* 0x000fe200078ef809 */
[----:B------:R-:W-:Y:S06]  /*0220*/  BRA `(.L_x_2) ;  /* 0x00000000001c7947 */ /* 0x000fec0003800000 */
.L_x_1:
[----:B------:R-:W-:Y:S01]  /*0230*/  MOV R0, 0x3c80f082 ;  /* 0x3c80f08200007802 */ /* 0x000fe20000000f00 */
[----:B------:R-:W-:-:S04]  /*0240*/  FMUL R7, R9, R9 ;  /* 0x0000000909077220 */ /* 0x000fc80000400000 */
[----:B------:R-:W-:-:S04]  /*0250*/  FFMA.FTZ R0, R7, R0, -0.052303962409496307373 ;  /* 0xbd563cae07007423 */ /* 0x000fc80000010000 */
[----:B------:R-:W-:-:S04]  /*0260*/  FFMA.FTZ R0, R7, R0, 0.1331529766321182251 ;  /* 0x3e08594107007423 */ /* 0x000fc80000010000 */
[----:B------:R-:W-:-:S04]  /*0270*/  FFMA.FTZ R0, R7, R0, -0.33332768082618713379 ;  /* 0xbeaaa9ed07007423 */ /* 0x000fc80000010000 */
[----:B------:R-:W-:-:S04]  /*0280*/  FFMA.FTZ R0, R7, R0, RZ ;  /* 0x0000000007007223 */ /* 0x000fc800000100ff */
[----:B------:R-:W-:-:S07]  /*0290*/  FFMA.FTZ R9, R9, R0, R9 ;  /* 0x0000000009097223 */ /* 0x000fce0000010009 */
.L_x_2:
[----:B------:R-:W-:Y:S05]  /*02a0*/  BSYNC.RECONVERGENT B0 ;  /* 0x0000000000007941 */ /* 0x000fea0003800200 */
.L_x_0:
[----:B------:R-:W-:Y:S01]  /*02b0*/  FADD.FTZ R10, |R6|, -RZ ;  /* 0x800000ff060a7221 */ /* 0x000fe20000010200 */
[----:B------:R-:W-:Y:S01]  /*02c0*/  BSSY.RECONVERGENT B0, `(.L_x_3) ;  /* 0x0000015000007945 */ /* 0x000fe20003800200 */
[----:B------:R-:W-:-:S03]  /*02d0*/  SHF.R.S32.HI R3, RZ, 0x1f, R2 ;  /* 0x0000001fff037819 */ /* 0x000fc60000011402 */
[----:B------:R-:W-:-:S13]  /*02e0*/  FSETP.GE.AND P0, PT, R10, 0.60000002384185791016, PT ;  /* 0x3f19999a0a00780b */ /* 0x000fda0003f06000 */
[----:B------:R-:W-:Y:S05]  /*02f0*/  @!P0 BRA `(.L_x_4) ;  /* 0x0000000000288947 */ /* 0x000fea0003800000 */
        /* <DEDUP_REMOVED lines=10> */
.L_x_4:
[----:B------:R-:W-:Y:S01]  /*03a0*/  MOV R0, 0x3c80f082 ;  /* 0x3c80f08200007802 */ /* 0x000fe20000000f00 */
[----:B------:R-:W-:-:S04]  /*03b0*/  FMUL R7, R6, R6 ;  /* 0x0000000606077220 */ /* 0x000fc80000400000 */
[----:B------:R-:W-:-:S04]  /*03c0*/  FFMA.FTZ R0, R7, R0, -0.052303962409496307373 ;  /* 0xbd563cae07007423 */ /* 0x000fc80000010000 */
[----:B------:R-:W-:-:S04]  /*03d0*/  FFMA.FTZ R0, R7, R0, 0.1331529766321182251 ;  /* 0x3e08594107007423 */ /* 0x000fc80000010000 */
[----:B------:R-:W-:-:S04]  /*03e0*/  FFMA.FTZ R0, R7, R0, -0.33332768082618713379 ;  /* 0xbeaaa9ed07007423 */ /* 0x000fc80000010000 */
[----:B------:R-:W-:-:S04]  /*03f0*/  FFMA.FTZ R7, R7, R0, RZ ;  /* 0x0000000007077223 */ /* 0x000fc800000100ff */
[----:B------:R-:W-:-:S07]  /*0400*/  FFMA.FTZ R6, R6, R7, R6 ;  /* 0x0000000706067223 */ /* 0x000fce0000010006 */
.L_x_5:
[----:B------:R-:W-:Y:S05]  /*0410*/  BSYNC.RECONVERGENT B0 ;  /* 0x0000000000007941 */ /* 0x000fea0003800200 */
.L_x_3:
[----:B------:R-:W-:Y:S01]  /*0420*/  FMUL R5, R5, 0.5 ;  /* 0x3f00000005057820 */ /* 0x000fe20000400000 */
[----:B------:R-:W-:Y:S01]  /*0430*/  FMUL R4, R4, 0.5 ;  /* 0x3f00000004047820 */ /* 0x000fe20000400000 */
[----:B------:R-:W-:Y:S01]  /*0440*/  FADD R9, R9, 1 ;  /* 0x3f80000009097421 */ /* 0x000fe20000000000 */
[----:B------:R-:W-:Y:S01]  /*0450*/  FADD R6, R6, 1 ;  /* 0x3f80000006067421 */ /* 0x000fe20000000000 */
[----:B------:R-:W0:Y:S02]  /*0460*/  LDCU.64 UR6, c[0x0][0x388] ;  /* 0x00007100ff0677ac */ /* 0x000e240008000a00 */
[----:B------:R-:W-:Y:S01]  /*0470*/  FMUL R4, R4, R9 ;  /* 0x0000000904047220 */ /* 0x000fe20000400000 */
[----:B------:R-:W-:-:S04]  /*0480*/  FMUL R5, R5, R6 ;  /* 0x0000000605057220 */ /* 0x000fc80000400000 */
[C---:B------:R-:W-:Y:S01]  /*0490*/  FSETP.GT.AND P0, PT, R4.reuse, -448, PT ;  /* 0xc3e000000400780b */ /* 0x040fe20003f04000 */
[C---:B------:R-:W-:Y:S01]  /*04a0*/  FSETP.GT.AND P1, PT, R5.reuse, -448, PT ;  /* 0xc3e000000500780b */ /* 0x040fe20003f24000 */
[----:B------:R-:W-:Y:S01]  /*04b0*/  FSETP.NAN.AND P2, PT, R4, R4, PT ;  /* 0x000000040400720b */ /* 0x000fe20003f48000 */
[----:B------:R-:W-:Y:S01]  /*04c0*/  FSETP.NAN.AND P3, PT, R5, R5, PT ;  /* 0x000000050500720b */ /* 0x000fe20003f68000 */
[----:B0-----:R-:W-:-:S09]  /*04d0*/  IADD.64 R2, R2, UR6 ;  /* 0x0000000602027c35 */ /* 0x001fd2000f8e0200 */
[----:B------:R-:W-:Y:S01]  /*04e0*/  @!P0 FSEL R4, R4, -448, P2 ;  /* 0xc3e0000004048808 */ /* 0x000fe20001000000 */
[----:B------:R-:W-:-:S04]  /*04f0*/  @!P1 FSEL R5, R5, -448, P3 ;  /* 0xc3e0000005059808 */ /* 0x000fc80001800000 */
[C---:B------:R-:W-:Y:S01]  /*0500*/  FSETP.GEU.AND P2, PT, R4.reuse, 448, PT ;  /* 0x43e000000400780b */ /* 0x040fe20003f4e000 */
[C---:B------:R-:W-:Y:S01]  /*0510*/  FSETP.GEU.AND P3, PT, R5.reuse, 448, PT ;  /* 0x43e000000500780b */ /* 0x040fe20003f6e000 */
[----:B------:R-:W-:Y:S01]  /*0520*/  FSETP.NAN.AND P0, PT, R4, R4, PT ;  /* 0x000000040400720b */ /* 0x000fe20003f08000 */
[----:B------:R-:W-:-:S10]  /*0530*/  FSETP.NAN.AND P1, PT, R5, R5, PT ;  /* 0x000000050500720b */ /* 0x000fd40003f28000 */
[----:B------:R-:W-:Y:S01]  /*0540*/  @P2 SEL R4, R4, 0x43e00000, P0 ;  /* 0x43e0000004042807 */ /* 0x000fe20000000000 */
[----:B------:R-:W-:-:S05]  /*0550*/  @P3 SEL R5, R5, 0x43e00000, P1 ;  /* 0x43e0000005053807 */ /* 0x000fca0000800000 */
[----:B------:R-:W-:-:S05]  /*0560*/  F2FP.SATFINITE.E4M3.F32.PACK_AB_MERGE_C R5, R5, R4, RZ ;  /* 0x000000040505723e */ /* 0x000fca00048070ff */
[----:B------:R-:W-:Y:S01]  /*0570*/  STG.E.U16 desc[UR4][R2.64], R5 ;  /* 0x0000000502007986 */ /* 0x000fe2000c101504 */
[----:B------:R-:W-:Y:S05]  /*0580*/  EXIT ;  /* 0x000000000000794d */ /* 0x000fea0003800000 */
.L_x_6:
[----:B------:R-:W-:-:S00]  /*0590*/  BRA `(.L_x_6) ;  /* 0xfffffffc00fc7947 */ /* 0x000fc0000383ffff */
[----:B------:R-:W-:-:S00]  /*05a0*/  NOP ;  /* 0x0000000000007918 */ /* 0x000fc00000000000 */
        /* <DEDUP_REMOVED lines=13> */
.L_x_7:


//--------------------- .nv.global.init           --------------------------
	.section	.nv.global.init,"aw",@progbits
.nv.global.init:
	.type		_$_str,@object
	.size		_$_str,(.L_0 - _$_str)
_$_str:
        /*0000*/ 	.byte	0x5f, 0x5f, 0x43, 0x55, 0x44, 0x41, 0x5f, 0x46, 0x54, 0x5a, 0x00
.L_0:


//--------------------- .nv.shared.reserved.0     --------------------------
	.section	.nv.shared.reserved.0,"aw",@nobits
	.weak		__nv_reservedSMEM_offset_0_alias
	.size		__nv_reservedSMEM_offset_0_alias, 0, 64
	.other		__nv_reservedSMEM_offset_0_alias,@"STO_CUDA_RESERVED_SHARED STV_DEFAULT"
__nv_reservedSMEM_offset_0_alias:
	.zero		0
	.zero		64


//--------------------- .nv.constant0.triton_poi_fused__scaled_mm__to_copy_ones_2 --------------------------
	.section	.nv.constant0.triton_poi_fused__scaled_mm__to_copy_ones_2,"a",@progbits
	.sectionflags	@""
	.align	4
.nv.constant0.triton_poi_fused__scaled_mm__to_copy_ones_2:
	.zero		928


//--------------------- SYMBOLS --------------------------

	.type		.nv.reservedSmem.offset0,@object
	.size		.nv.reservedSmem.offset0,0x4
